//
// Generated by NVIDIA NVVM Compiler
//
// Compiler Build ID: CL-36424714
// Cuda compilation tools, release 13.0, V13.0.88
// Based on NVVM 20.0.0
//

.version 9.0
.target sm_100
.address_size 64

	// .globl	_Z13simple_kernelv
.extern .func  (.param .b32 func_retval0) vprintf
(
	.param .b64 vprintf_param_0,
	.param .b64 vprintf_param_1
)
;
.global .align 1 .b8 $str[3] = {97, 10};

.visible .entry _Z13simple_kernelv()
{
	.reg .b32 	%r<3>;
	.reg .b64 	%rd<3>;

	mov.u64 	%rd1, $str;
	cvta.global.u64 	%rd2, %rd1;
	{ // callseq 0, 0
	.param .b64 param0;
	st.param.b64 	[param0], %rd2;
	.param .b64 param1;
	st.param.b64 	[param1], 0;
	.param .b32 retval0;
	call.uni (retval0), 
	vprintf, 
	(
	param0, 
	param1
	);
	ld.param.b32 	%r1, [retval0];
	} // callseq 0
	ret;

}
	// .globl	_Z11stream_testPiS_i
.visible .entry _Z11stream_testPiS_i(
	.param .u64 .ptr .align 1 _Z11stream_testPiS_i_param_0,
	.param .u64 .ptr .align 1 _Z11stream_testPiS_i_param_1,
	.param .u32 _Z11stream_testPiS_i_param_2
)
{
	.reg .pred 	%p<2>;
	.reg .b32 	%r<87>;
	.reg .b64 	%rd<8>;

	ld.param.u64 	%rd1, [_Z11stream_testPiS_i_param_0];
	ld.param.u64 	%rd2, [_Z11stream_testPiS_i_param_1];
	ld.param.u32 	%r2, [_Z11stream_testPiS_i_param_2];
	mov.u32 	%r3, %ntid.x;
	mov.u32 	%r4, %ctaid.x;
	mov.u32 	%r5, %tid.x;
	mad.lo.s32 	%r1, %r3, %r4, %r5;
	setp.ge.s32 	%p1, %r1, %r2;
	@%p1 bra 	$L__BB1_2;
	cvta.to.global.u64 	%rd3, %rd1;
	cvta.to.global.u64 	%rd4, %rd2;
	mul.wide.s32 	%rd5, %r1, 4;
	add.s64 	%rd6, %rd3, %rd5;
	add.s64 	%rd7, %rd4, %rd5;
	mul.hi.s32 	%r6, %r1, 1717986919;
	shr.u32 	%r7, %r6, 31;
	shr.s32 	%r8, %r6, 2;
	add.s32 	%r9, %r8, %r7;
	mul.lo.s32 	%r10, %r9, 10;
	sub.s32 	%r11, %r1, %r10;
	ld.global.u32 	%r12, [%rd6];
	add.s32 	%r13, %r12, -1;
	mad.lo.s32 	%r14, %r13, %r11, %r12;
	st.global.u32 	[%rd7], %r14;
	ld.global.u32 	%r15, [%rd6];
	add.s32 	%r16, %r15, -1;
	mad.lo.s32 	%r17, %r16, %r11, %r15;
	st.global.u32 	[%rd7], %r17;
	ld.global.u32 	%r18, [%rd6];
	add.s32 	%r19, %r18, -1;
	mad.lo.s32 	%r20, %r19, %r11, %r18;
	st.global.u32 	[%rd7], %r20;
	ld.global.u32 	%r21, [%rd6];
	add.s32 	%r22, %r21, -1;
	mad.lo.s32 	%r23, %r22, %r11, %r21;
	st.global.u32 	[%rd7], %r23;
	ld.global.u32 	%r24, [%rd6];
	add.s32 	%r25, %r24, -1;
	mad.lo.s32 	%r26, %r25, %r11, %r24;
	st.global.u32 	[%rd7], %r26;
	ld.global.u32 	%r27, [%rd6];
	add.s32 	%r28, %r27, -1;
	mad.lo.s32 	%r29, %r28, %r11, %r27;
	st.global.u32 	[%rd7], %r29;
	ld.global.u32 	%r30, [%rd6];
	add.s32 	%r31, %r30, -1;
	mad.lo.s32 	%r32, %r31, %r11, %r30;
	st.global.u32 	[%rd7], %r32;
	ld.global.u32 	%r33, [%rd6];
	add.s32 	%r34, %r33, -1;
	mad.lo.s32 	%r35, %r34, %r11, %r33;
	st.global.u32 	[%rd7], %r35;
	ld.global.u32 	%r36, [%rd6];
	add.s32 	%r37, %r36, -1;
	mad.lo.s32 	%r38, %r37, %r11, %r36;
	st.global.u32 	[%rd7], %r38;
	ld.global.u32 	%r39, [%rd6];
	add.s32 	%r40, %r39, -1;
	mad.lo.s32 	%r41, %r40, %r11, %r39;
	st.global.u32 	[%rd7], %r41;
	ld.global.u32 	%r42, [%rd6];
	add.s32 	%r43, %r42, -1;
	mad.lo.s32 	%r44, %r43, %r11, %r42;
	st.global.u32 	[%rd7], %r44;
	ld.global.u32 	%r45, [%rd6];
	add.s32 	%r46, %r45, -1;
	mad.lo.s32 	%r47, %r46, %r11, %r45;
	st.global.u32 	[%rd7], %r47;
	ld.global.u32 	%r48, [%rd6];
	add.s32 	%r49, %r48, -1;
	mad.lo.s32 	%r50, %r49, %r11, %r48;
	st.global.u32 	[%rd7], %r50;
	ld.global.u32 	%r51, [%rd6];
	add.s32 	%r52, %r51, -1;
	mad.lo.s32 	%r53, %r52, %r11, %r51;
	st.global.u32 	[%rd7], %r53;
	ld.global.u32 	%r54, [%rd6];
	add.s32 	%r55, %r54, -1;
	mad.lo.s32 	%r56, %r55, %r11, %r54;
	st.global.u32 	[%rd7], %r56;
	ld.global.u32 	%r57, [%rd6];
	add.s32 	%r58, %r57, -1;
	mad.lo.s32 	%r59, %r58, %r11, %r57;
	st.global.u32 	[%rd7], %r59;
	ld.global.u32 	%r60, [%rd6];
	add.s32 	%r61, %r60, -1;
	mad.lo.s32 	%r62, %r61, %r11, %r60;
	st.global.u32 	[%rd7], %r62;
	ld.global.u32 	%r63, [%rd6];
	add.s32 	%r64, %r63, -1;
	mad.lo.s32 	%r65, %r64, %r11, %r63;
	st.global.u32 	[%rd7], %r65;
	ld.global.u32 	%r66, [%rd6];
	add.s32 	%r67, %r66, -1;
	mad.lo.s32 	%r68, %r67, %r11, %r66;
	st.global.u32 	[%rd7], %r68;
	ld.global.u32 	%r69, [%rd6];
	add.s32 	%r70, %r69, -1;
	mad.lo.s32 	%r71, %r70, %r11, %r69;
	st.global.u32 	[%rd7], %r71;
	ld.global.u32 	%r72, [%rd6];
	add.s32 	%r73, %r72, -1;
	mad.lo.s32 	%r74, %r73, %r11, %r72;
	st.global.u32 	[%rd7], %r74;
	ld.global.u32 	%r75, [%rd6];
	add.s32 	%r76, %r75, -1;
	mad.lo.s32 	%r77, %r76, %r11, %r75;
	st.global.u32 	[%rd7], %r77;
	ld.global.u32 	%r78, [%rd6];
	add.s32 	%r79, %r78, -1;
	mad.lo.s32 	%r80, %r79, %r11, %r78;
	st.global.u32 	[%rd7], %r80;
	ld.global.u32 	%r81, [%rd6];
	add.s32 	%r82, %r81, -1;
	mad.lo.s32 	%r83, %r82, %r11, %r81;
	st.global.u32 	[%rd7], %r83;
	ld.global.u32 	%r84, [%rd6];
	add.s32 	%r85, %r84, -1;
	mad.lo.s32 	%r86, %r85, %r11, %r84;
	st.global.u32 	[%rd7], %r86;
$L__BB1_2:
	ret;

}


// ===== COMPILED SASS (sm_100) =====

	.target	sm_100

	.elftype	@"ET_EXEC"


//--------------------- .note.nv.tkinfo           --------------------------
	.section	.note.nv.tkinfo,"",@"SHT_NOTE"
	.sectionflags	@"SHF_NOTE_NV_TKINFO"
	.tkinfo
        /*0018*/ 	.word	0x00000002
        /*0030*/ 	.string	""
        /*0030*/ 	.string	"ptxas"
        /*0030*/ 	.string	"Cuda compilation tools, release 13.0, V13.0.88"
        /*0030*/ 	.string	"Build cuda_13.0.r13.0/compiler.36424714_0"
        /*0030*/ 	.string	"-arch sm_100 -m 64 "



//--------------------- .note.nv.cuinfo           --------------------------
	.section	.note.nv.cuinfo,"",@"SHT_NOTE"
	.sectionflags	@"SHF_NOTE_NV_CUINFO"
        /*0018*/ 	.short	0x0002
        /*001a*/ 	.short	0x0064
        /*001c*/ 	.short	0x0082
	.zero		2


//--------------------- .nv.info                  --------------------------
	.section	.nv.info,"",@"SHT_CUDA_INFO"
	.align	4


	//----- nvinfo : EIATTR_REGCOUNT
	.align		4
        /*0000*/ 	.byte	0x04, 0x2f
        /*0002*/ 	.short	(.L_2 - .L_1)
	.align		4
.L_1:
        /*0004*/ 	.word	index@(_Z13simple_kernelv)
        /*0008*/ 	.word	0x00000018


	//----- nvinfo : EIATTR_FRAME_SIZE
	.align		4
.L_2:
        /*000c*/ 	.byte	0x04, 0x11
        /*000e*/ 	.short	(.L_4 - .L_3)
	.align		4
.L_3:
        /*0010*/ 	.word	index@(_Z13simple_kernelv)
        /*0014*/ 	.word	0x00000000


	//----- nvinfo : EIATTR_REGCOUNT
	.align		4
.L_4:
        /*0018*/ 	.byte	0x04, 0x2f
        /*001a*/ 	.short	(.L_6 - .L_5)
	.align		4
.L_5:
        /*001c*/ 	.word	index@(_Z11stream_testPiS_i)
        /*0020*/ 	.word	0x00000010


	//----- nvinfo : EIATTR_FRAME_SIZE
	.align		4
.L_6:
        /*0024*/ 	.byte	0x04, 0x11
        /*0026*/ 	.short	(.L_8 - .L_7)
	.align		4
.L_7:
        /*0028*/ 	.word	index@(_Z11stream_testPiS_i)
        /*002c*/ 	.word	0x00000000


	//----- nvinfo : EIATTR_MIN_STACK_SIZE
	.align		4
.L_8:
        /*0030*/ 	.byte	0x04, 0x12
        /*0032*/ 	.short	(.L_10 - .L_9)
	.align		4
.L_9:
        /*0034*/ 	.word	index@(_Z11stream_testPiS_i)
        /*0038*/ 	.word	0x00000000


	//----- nvinfo : EIATTR_MIN_STACK_SIZE
	.align		4
.L_10:
        /*003c*/ 	.byte	0x04, 0x12
        /*003e*/ 	.short	(.L_12 - .L_11)
	.align		4
.L_11:
        /*0040*/ 	.word	index@(_Z13simple_kernelv)
        /*0044*/ 	.word	0x00000000
.L_12:


//--------------------- .nv.compat                --------------------------
	.section	.nv.compat,"",@"SHT_CUDA_COMPAT_INFO"
	.align	4
        /*0000*/ 	.byte	0x02, 0x09, 0x00, 0x00, 0x02, 0x02, 0x01, 0x00, 0x02, 0x05, 0x05, 0x00, 0x03, 0x07, 0x01, 0x01
        /*0010*/ 	.byte	0x02, 0x03, 0x00, 0x00, 0x02, 0x06, 0x01, 0x00, 0x04, 0x0b, 0x08, 0x00, 0x09, 0x00, 0x00, 0x00
        /*0020*/ 	.byte	0x00, 0x00, 0x00, 0x00


//--------------------- .nv.info._Z11stream_testPiS_i --------------------------
	.section	.nv.info._Z11stream_testPiS_i,"",@"SHT_CUDA_INFO"
	.sectionflags	@""
	.align	4


	//----- nvinfo : EIATTR_CUDA_API_VERSION
	.align		4
        /*0000*/ 	.byte	0x04, 0x37
        /*0002*/ 	.short	(.L_14 - .L_13)
.L_13:
        /*0004*/ 	.word	0x00000082


	//----- nvinfo : EIATTR_KPARAM_INFO
	.align		4
.L_14:
        /*0008*/ 	.byte	0x04, 0x17
        /*000a*/ 	.short	(.L_16 - .L_15)
.L_15:
        /*000c*/ 	.word	0x00000000
        /*0010*/ 	.short	0x0002
        /*0012*/ 	.short	0x0010
        /*0014*/ 	.byte	0x00, 0xf0, 0x11, 0x00


	//----- nvinfo : EIATTR_KPARAM_INFO
	.align		4
.L_16:
        /*0018*/ 	.byte	0x04, 0x17
        /*001a*/ 	.short	(.L_18 - .L_17)
.L_17:
        /*001c*/ 	.word	0x00000000
        /*0020*/ 	.short	0x0001
        /*0022*/ 	.short	0x0008
        /*0024*/ 	.byte	0x00, 0xf5, 0x21, 0x00


	//----- nvinfo : EIATTR_KPARAM_INFO
	.align		4
.L_18:
        /*0028*/ 	.byte	0x04, 0x17
        /*002a*/ 	.short	(.L_20 - .L_19)
.L_19:
        /*002c*/ 	.word	0x00000000
        /*0030*/ 	.short	0x0000
        /*0032*/ 	.short	0x0000
        /*0034*/ 	.byte	0x00, 0xf5, 0x21, 0x00


	//----- nvinfo : EIATTR_SPARSE_MMA_MASK
	.align		4
.L_20:
        /*0038*/ 	.byte	0x03, 0x50
        /*003a*/ 	.short	0x0000


	//----- nvinfo : EIATTR_MAXREG_COUNT
	.align		4
        /*003c*/ 	.byte	0x03, 0x1b
        /*003e*/ 	.short	0x00ff


	//----- nvinfo : EIATTR_MERCURY_ISA_VERSION
	.align		4
        /*0040*/ 	.byte	0x03, 0x5f
        /*0042*/ 	.short	0x0101


	//----- nvinfo : EIATTR_VRC_CTA_INIT_COUNT
	.align		4
        /*0044*/ 	.byte	0x02, 0x4a
	.zero		1
	.zero		1


	//----- nvinfo : EIATTR_EXIT_INSTR_OFFSETS
	.align		4
        /*0048*/ 	.byte	0x04, 0x1c
        /*004a*/ 	.short	(.L_22 - .L_21)


	//   ....[0]....
.L_21:
        /*004c*/ 	.word	0x00000070


	//   ....[1]....
        /*0050*/ 	.word	0x00000750


	//----- nvinfo : EIATTR_CBANK_PARAM_SIZE
	.align		4
.L_22:
        /*0054*/ 	.byte	0x03, 0x19
        /*0056*/ 	.short	0x0014


	//----- nvinfo : EIATTR_PARAM_CBANK
	.align		4
        /*0058*/ 	.byte	0x04, 0x0a
        /*005a*/ 	.short	(.L_24 - .L_23)
	.align		4
.L_23:
        /*005c*/ 	.word	index@(.nv.constant0._Z11stream_testPiS_i)
        /*0060*/ 	.short	0x0380
        /*0062*/ 	.short	0x0014


	//----- nvinfo : EIATTR_SW_WAR
	.align		4
.L_24:
        /*0064*/ 	.byte	0x04, 0x36
        /*0066*/ 	.short	(.L_26 - .L_25)
.L_25:
        /*0068*/ 	.word	0x00000008
.L_26:


//--------------------- .nv.info._Z13simple_kernelv --------------------------
	.section	.nv.info._Z13simple_kernelv,"",@"SHT_CUDA_INFO"
	.sectionflags	@""
	.align	4


	//----- nvinfo : EIATTR_CUDA_API_VERSION
	.align		4
        /*0000*/ 	.byte	0x04, 0x37
        /*0002*/ 	.short	(.L_28 - .L_27)
.L_27:
        /*0004*/ 	.word	0x00000082


	//----- nvinfo : EIATTR_SPARSE_MMA_MASK
	.align		4
.L_28:
        /*0008*/ 	.byte	0x03, 0x50
        /*000a*/ 	.short	0x0000


	//----- nvinfo : EIATTR_MAXREG_COUNT
	.align		4
        /*000c*/ 	.byte	0x03, 0x1b
        /*000e*/ 	.short	0x00ff


	//----- nvinfo : EIATTR_EXTERNS
	.align		4
        /*0010*/ 	.byte	0x04, 0x0f
        /*0012*/ 	.short	(.L_30 - .L_29)


	//   ....[0]....
	.align		4
.L_29:
        /*0014*/ 	.word	index@(vprintf)


	//----- nvinfo : EIATTR_MERCURY_ISA_VERSION
	.align		4
.L_30:
        /*0018*/ 	.byte	0x03, 0x5f
        /*001a*/ 	.short	0x0101


	//----- nvinfo : EIATTR_VRC_CTA_INIT_COUNT
	.align		4
        /*001c*/ 	.byte	0x02, 0x4a
	.zero		1
	.zero		1


	//----- nvinfo : EIATTR_SYSCALL_OFFSETS
	.align		4
        /*0020*/ 	.byte	0x04, 0x46
        /*0022*/ 	.short	(.L_32 - .L_31)


	//   ....[0]....
.L_31:
        /*0024*/ 	.word	0x00000080


	//----- nvinfo : EIATTR_EXIT_INSTR_OFFSETS
	.align		4
.L_32:
        /*0028*/ 	.byte	0x04, 0x1c
        /*002a*/ 	.short	(.L_34 - .L_33)


	//   ....[0]....
.L_33:
        /*002c*/ 	.word	0x00000090


	//----- nvinfo : EIATTR_SW_WAR
	.align		4
.L_34:
        /*0030*/ 	.byte	0x04, 0x36
        /*0032*/ 	.short	(.L_36 - .L_35)
.L_35:
        /*0034*/ 	.word	0x00000008
.L_36:


//--------------------- .nv.callgraph             --------------------------
	.section	.nv.callgraph,"",@"SHT_CUDA_CALLGRAPH"
	.align	4
	.sectionentsize	8
	.align		4
        /*0000*/ 	.word	0x00000000
	.align		4
        /*0004*/ 	.word	0xffffffff
	.align		4
        /*0008*/ 	.word	index@(_Z13simple_kernelv)
	.align		4
        /*000c*/ 	.word	index@(vprintf)
	.align		4
        /*0010*/ 	.word	0x00000000
	.align		4
        /*0014*/ 	.word	0xfffffffe
	.align		4
        /*0018*/ 	.word	0x00000000
	.align		4
        /*001c*/ 	.word	0xfffffffd
	.align		4
        /*0020*/ 	.word	0x00000000
	.align		4
        /*0024*/ 	.word	0xfffffffc


//--------------------- .nv.constant4             --------------------------
	.section	.nv.constant4,"a",@progbits
	.align	8
	.align		8
.nv.constant4:
        /*0000*/ 	.dword	$str
	.align		8
        /*0008*/ 	.dword	vprintf


//--------------------- .text._Z11stream_testPiS_i --------------------------
	.section	.text._Z11stream_testPiS_i,"ax",@progbits
	.align	128
        .global         _Z11stream_testPiS_i
        .type           _Z11stream_testPiS_i,@function
        .size           _Z11stream_testPiS_i,(.L_x_3 - _Z11stream_testPiS_i)
        .other          _Z11stream_testPiS_i,@"STO_CUDA_ENTRY STV_DEFAULT"
_Z11stream_testPiS_i:
.text._Z11stream_testPiS_i:
[----:B------:R-:W-:Y:S01]  /*0000*/  LDC R1, c[0x0][0x37c] ;  /* 0x0000df00ff017b82 */ /* 0x000fe20000000800 */
[----:B------:R-:W0:Y:S01]  /*0010*/  S2R R7, SR_CTAID.X ;  /* 0x0000000000077919 */ /* 0x000e220000002500 */
[----:B------:R-:W0:Y:S01]  /*0020*/  LDCU UR4, c[0x0][0x360] ;  /* 0x00006c00ff0477ac */ /* 0x000e220008000800 */
[----:B------:R-:W0:Y:S01]  /*0030*/  S2R R0, SR_TID.X ;  /* 0x0000000000007919 */ /* 0x000e220000002100 */
[----:B------:R-:W1:Y:S01]  /*0040*/  LDCU UR5, c[0x0][0x390] ;  /* 0x00007200ff0577ac */ /* 0x000e620008000800 */
[----:B0-----:R-:W-:-:S05]  /*0050*/  IMAD R7, R7, UR4, R0 ;  /* 0x0000000407077c24 */ /* 0x001fca000f8e0200 */
[----:B-1----:R-:W-:-:S13]  /*0060*/  ISETP.GE.AND P0, PT, R7, UR5, PT ;  /* 0x0000000507007c0c */ /* 0x002fda000bf06270 */
[----:B------:R-:W-:Y:S05]  /*0070*/  @P0 EXIT ;  /* 0x000000000000094d */ /* 0x000fea0003800000 */
[----:B------:R-:W0:Y:S01]  /*0080*/  LDC.64 R2, c[0x0][0x380] ;  /* 0x0000e000ff027b82 */ /* 0x000e220000000a00 */
[----:B------:R-:W1:Y:S07]  /*0090*/  LDCU.64 UR4, c[0x0][0x358] ;  /* 0x00006b00ff0477ac */ /* 0x000e6e0008000a00 */
[----:B------:R-:W2:Y:S01]  /*00a0*/  LDC.64 R4, c[0x0][0x388] ;  /* 0x0000e200ff047b82 */ /* 0x000ea20000000a00 */
[----:B0-----:R-:W-:-:S05]  /*00b0*/  IMAD.WIDE R2, R7, 0x4, R2 ;  /* 0x0000000407027825 */ /* 0x001fca00078e0202 */
[----:B-1----:R-:W3:Y:S01]  /*00c0*/  LDG.E R11, desc[UR4][R2.64] ;  /* 0x00000004020b7981 */ /* 0x002ee2000c1e1900 */
[----:B------:R-:W-:-:S04]  /*00d0*/  IMAD.HI R0, R7, 0x66666667, RZ ;  /* 0x6666666707007827 */ /* 0x000fc800078e02ff */
[----:B--2---:R-:W-:Y:S01]  /*00e0*/  IMAD.WIDE R4, R7, 0x4, R4 ;  /* 0x0000000407047825 */ /* 0x004fe200078e0204 */
[----:B------:R-:W-:-:S04]  /*00f0*/  SHF.R.U32.HI R9, RZ, 0x1f, R0 ;  /* 0x0000001fff097819 */ /* 0x000fc80000011600 */
[----:B------:R-:W-:-:S05]  /*0100*/  LEA.HI.SX32 R0, R0, R9, 0x1e ;  /* 0x0000000900007211 */ /* 0x000fca00078ff2ff */
[----:B------:R-:W-:Y:S01]  /*0110*/  IMAD R0, R0, -0xa, R7 ;  /* 0xfffffff600007824 */ /* 0x000fe200078e0207 */
[----:B---3--:R-:W-:-:S05]  /*0120*/  IADD3 R6, PT, PT, R11, -0x1, RZ ;  /* 0xffffffff0b067810 */ /* 0x008fca0007ffe0ff */
[----:B------:R-:W-:-:S05]  /*0130*/  IMAD R11, R0, R6, R11 ;  /* 0x00000006000b7224 */ /* 0x000fca00078e020b */
[----:B------:R0:W-:Y:S04]  /*0140*/  STG.E desc[UR4][R4.64], R11 ;  /* 0x0000000b04007986 */ /* 0x0001e8000c101904 */
[----:B------:R-:W2:Y:S02]  /*0150*/  LDG.E R7, desc[UR4][R2.64] ;  /* 0x0000000402077981 */ /* 0x000ea4000c1e1900 */
[----:B--2---:R-:W-:-:S05]  /*0160*/  IADD3 R6, PT, PT, R7, -0x1, RZ ;  /* 0xffffffff07067810 */ /* 0x004fca0007ffe0ff */
[----:B------:R-:W-:-:S05]  /*0170*/  IMAD R7, R0, R6, R7 ;  /* 0x0000000600077224 */ /* 0x000fca00078e0207 */
[----:B------:R1:W-:Y:S04]  /*0180*/  STG.E desc[UR4][R4.64], R7 ;  /* 0x0000000704007986 */ /* 0x0003e8000c101904 */
[----:B------:R-:W2:Y:S02]  /*0190*/  LDG.E R9, desc[UR4][R2.64] ;  /* 0x0000000402097981 */ /* 0x000ea4000c1e1900 */
[----:B--2---:R-:W-:-:S05]  /*01a0*/  IADD3 R6, PT, PT, R9, -0x1, RZ ;  /* 0xffffffff09067810 */ /* 0x004fca0007ffe0ff */
[----:B------:R-:W-:-:S05]  /*01b0*/  IMAD R9, R0, R6, R9 ;  /* 0x0000000600097224 */ /* 0x000fca00078e0209 */
[----:B------:R2:W-:Y:S04]  /*01c0*/  STG.E desc[UR4][R4.64], R9 ;  /* 0x0000000904007986 */ /* 0x0005e8000c101904 */
[----:B------:R-:W3:Y:S02]  /*01d0*/  LDG.E R13, desc[UR4][R2.64] ;  /* 0x00000004020d7981 */ /* 0x000ee4000c1e1900 */
[----:B---3--:R-:W-:-:S05]  /*01e0*/  IADD3 R6, PT, PT, R13, -0x1, RZ ;  /* 0xffffffff0d067810 */ /* 0x008fca0007ffe0ff */
[----:B------:R-:W-:-:S05]  /*01f0*/  IMAD R13, R0, R6, R13 ;  /* 0x00000006000d7224 */ /* 0x000fca00078e020d */
[----:B------:R3:W-:Y:S04]  /*0200*/  STG.E desc[UR4][R4.64], R13 ;  /* 0x0000000d04007986 */ /* 0x0007e8000c101904 */
[----:B0-----:R-:W4:Y:S02]  /*0210*/  LDG.E R11, desc[UR4][R2.64] ;  /* 0x00000004020b7981 */ /* 0x001f24000c1e1900 */
[----:B----4-:R-:W-:-:S05]  /*0220*/  IADD3 R6, PT, PT, R11, -0x1, RZ ;  /* 0xffffffff0b067810 */ /* 0x010fca0007ffe0ff */
[----:B------:R-:W-:-:S05]  /*0230*/  IMAD R11, R0, R6, R11 ;  /* 0x00000006000b7224 */ /* 0x000fca00078e020b */
[----:B------:R0:W-:Y:S04]  /*0240*/  STG.E desc[UR4][R4.64], R11 ;  /* 0x0000000b04007986 */ /* 0x0001e8000c101904 */
[----:B-1----:R-:W4:Y:S02]  /*0250*/  LDG.E R7, desc[UR4][R2.64] ;  /* 0x0000000402077981 */ /* 0x002f24000c1e1900 */
[----:B----4-:R-:W-:-:S05]  /*0260*/  IADD3 R6, PT, PT, R7, -0x1, RZ ;  /* 0xffffffff07067810 */ /* 0x010fca0007ffe0ff */
[----:B------:R-:W-:-:S05]  /*0270*/  IMAD R7, R0, R6, R7 ;  /* 0x0000000600077224 */ /* 0x000fca00078e0207 */
[----:B------:R1:W-:Y:S04]  /*0280*/  STG.E desc[UR4][R4.64], R7 ;  /* 0x0000000704007986 */ /* 0x0003e8000c101904 */
[----:B--2---:R-:W2:Y:S02]  /*0290*/  LDG.E R9, desc[UR4][R2.64] ;  /* 0x0000000402097981 */ /* 0x004ea4000c1e1900 */
[----:B--2---:R-:W-:-:S05]  /*02a0*/  IADD3 R6, PT, PT, R9, -0x1, RZ ;  /* 0xffffffff09067810 */ /* 0x004fca0007ffe0ff */
[----:B------:R-:W-:-:S05]  /*02b0*/  IMAD R9, R0, R6, R9 ;  /* 0x0000000600097224 */ /* 0x000fca00078e0209 */
[----:B------:R2:W-:Y:S04]  /*02c0*/  STG.E desc[UR4][R4.64], R9 ;  /* 0x0000000904007986 */ /* 0x0005e8000c101904 */
[----:B---3--:R-:W3:Y:S02]  /*02d0*/  LDG.E R13, desc[UR4][R2.64] ;  /* 0x00000004020d7981 */ /* 0x008ee4000c1e1900 */
        /* <DEDUP_REMOVED lines=58> */
[----:B------:R-:W-:Y:S04]  /*0680*/  STG.E desc[UR4][R4.64], R7 ;  /* 0x0000000704007986 */ /* 0x000fe8000c101904 */
[----:B--2---:R-:W2:Y:S02]  /*0690*/  LDG.E R9, desc[UR4][R2.64] ;  /* 0x0000000402097981 */ /* 0x004ea4000c1e1900 */
[----:B--2---:R-:W-:-:S05]  /*06a0*/  IADD3 R6, PT, PT, R9, -0x1, RZ ;  /* 0xffffffff09067810 */ /* 0x004fca0007ffe0ff */
[----:B------:R-:W-:-:S05]  /*06b0*/  IMAD R9, R0, R6, R9 ;  /* 0x0000000600097224 */ /* 0x000fca00078e0209 */
[----:B------:R-:W-:Y:S04]  /*06c0*/  STG.E desc[UR4][R4.64], R9 ;  /* 0x0000000904007986 */ /* 0x000fe8000c101904 */
[----:B---3--:R-:W2:Y:S02]  /*06d0*/  LDG.E R13, desc[UR4][R2.64] ;  /* 0x00000004020d7981 */ /* 0x008ea4000c1e1900 */
[----:B--2---:R-:W-:-:S05]  /*06e0*/  IADD3 R6, PT, PT, R13, -0x1, RZ ;  /* 0xffffffff0d067810 */ /* 0x004fca0007ffe0ff */
[----:B------:R-:W-:-:S05]  /*06f0*/  IMAD R13, R0, R6, R13 ;  /* 0x00000006000d7224 */ /* 0x000fca00078e020d */
[----:B------:R-:W-:Y:S04]  /*0700*/  STG.E desc[UR4][R4.64], R13 ;  /* 0x0000000d04007986 */ /* 0x000fe8000c101904 */
[----:B0-----:R-:W2:Y:S02]  /*0710*/  LDG.E R11, desc[UR4][R2.64] ;  /* 0x00000004020b7981 */ /* 0x001ea4000c1e1900 */
[----:B--2---:R-:W-:-:S05]  /*0720*/  IADD3 R6, PT, PT, R11, -0x1, RZ ;  /* 0xffffffff0b067810 */ /* 0x004fca0007ffe0ff */
[----:B------:R-:W-:-:S05]  /*0730*/  IMAD R11, R0, R6, R11 ;  /* 0x00000006000b7224 */ /* 0x000fca00078e020b */
[----:B------:R-:W-:Y:S01]  /*0740*/  STG.E desc[UR4][R4.64], R11 ;  /* 0x0000000b04007986 */ /* 0x000fe2000c101904 */
[----:B------:R-:W-:Y:S05]  /*0750*/  EXIT ;  /* 0x000000000000794d */ /* 0x000fea0003800000 */
.L_x_0:
[----:B------:R-:W-:-:S00]  /*0760*/  BRA `(.L_x_0) ;  /* 0xfffffffc00fc7947 */ /* 0x000fc0000383ffff */
[----:B------:R-:W-:-:S00]  /*0770*/  NOP ;  /* 0x0000000000007918 */ /* 0x000fc00000000000 */
        /* <DEDUP_REMOVED lines=8> */
.L_x_3:


//--------------------- .text._Z13simple_kernelv  --------------------------
	.section	.text._Z13simple_kernelv,"ax",@progbits
	.align	128
        .global         _Z13simple_kernelv
        .type           _Z13simple_kernelv,@function
        .size           _Z13simple_kernelv,(.L_x_4 - _Z13simple_kernelv)
        .other          _Z13simple_kernelv,@"STO_CUDA_ENTRY STV_DEFAULT"
_Z13simple_kernelv:
.text._Z13simple_kernelv:
[----:B------:R-:W0:Y:S01]  /*0000*/  LDC R1, c[0x0][0x37c] ;  /* 0x0000df00ff017b82 */ /* 0x000e220000000800 */
[----:B------:R-:W-:Y:S01]  /*0010*/  MOV R0, 0x8 ;  /* 0x0000000800007802 */ /* 0x000fe20000000f00 */
[----:B------:R-:W1:Y:S01]  /*0020*/  LDCU.64 UR4, c[0x4][URZ] ;  /* 0x01000000ff0477ac */ /* 0x000e620008000a00 */
[----:B------:R-:W-:-:S05]  /*0030*/  CS2R R6, SRZ ;  /* 0x0000000000067805 */ /* 0x000fca000001ff00 */
[----:B------:R2:W3:Y:S01]  /*0040*/  LDC.64 R2, c[0x4][R0] ;  /* 0x0100000000027b82 */ /* 0x0004e20000000a00 */
[----:B-1----:R-:W-:Y:S02]  /*0050*/  IMAD.U32 R4, RZ, RZ, UR4 ;  /* 0x00000004ff047e24 */ /* 0x002fe4000f8e00ff */
[----:B--2---:R-:W-:-:S07]  /*0060*/  IMAD.U32 R5, RZ, RZ, UR5 ;  /* 0x00000005ff057e24 */ /* 0x004fce000f8e00ff */
[----:B------:R-:W-:-:S07]  /*0070*/  LEPC R20, `(.L_x_1) ;  /* 0x000000001014794e */ /* 0x000fce0000000000 */
[----:B0--3--:R-:W-:Y:S05]  /*0080*/  CALL.ABS.NOINC R2 ;  /* 0x0000000002007343 */ /* 0x009fea0003c00000 */
.L_x_1:
[----:B------:R-:W-:Y:S05]  /*0090*/  EXIT ;  /* 0x000000000000794d */ /* 0x000fea0003800000 */
.L_x_2:
        /* <DEDUP_REMOVED lines=14> */
.L_x_4:


//--------------------- .nv.global.init           --------------------------
	.section	.nv.global.init,"aw",@progbits
.nv.global.init:
	.type		$str,@object
	.size		$str,(.L_0 - $str)
$str:
        /*0000*/ 	.byte	0x61, 0x0a, 0x00
.L_0:


//--------------------- .nv.shared.reserved.0     --------------------------
	.section	.nv.shared.reserved.0,"aw",@nobits
	.weak		__nv_reservedSMEM_offset_0_alias
	.size		__nv_reservedSMEM_offset_0_alias, 0, 64
	.other		__nv_reservedSMEM_offset_0_alias,@"STO_CUDA_RESERVED_SHARED STV_DEFAULT"
__nv_reservedSMEM_offset_0_alias:
	.zero		0
	.zero		64


//--------------------- .nv.constant0._Z11stream_testPiS_i --------------------------
	.section	.nv.constant0._Z11stream_testPiS_i,"a",@progbits
	.sectionflags	@""
	.align	4
.nv.constant0._Z11stream_testPiS_i:
	.zero		916


//--------------------- .nv.constant0._Z13simple_kernelv --------------------------
	.section	.nv.constant0._Z13simple_kernelv,"a",@progbits
	.sectionflags	@""
	.align	4
.nv.constant0._Z13simple_kernelv:
	.zero		896


//--------------------- SYMBOLS --------------------------

	.type		.nv.reservedSmem.offset0,@object
	.size		.nv.reservedSmem.offset0,0x4
	.type		vprintf,@function
